//
// Generated by NVIDIA NVVM Compiler
//
// Compiler Build ID: CL-36424714
// Cuda compilation tools, release 13.0, V13.0.88
// Based on NVVM 20.0.0
//

.version 9.0
.target sm_100
.address_size 64

	// .globl	_Z29unrollWarpCompletelyReductionILj256EEvPiS0_i
.extern .shared .align 16 .b8 subArray[];

.visible .entry _Z29unrollWarpCompletelyReductionILj256EEvPiS0_i(
	.param .u64 .ptr .align 1 _Z29unrollWarpCompletelyReductionILj256EEvPiS0_i_param_0,
	.param .u64 .ptr .align 1 _Z29unrollWarpCompletelyReductionILj256EEvPiS0_i_param_1,
	.param .u32 _Z29unrollWarpCompletelyReductionILj256EEvPiS0_i_param_2
)
{
	.reg .pred 	%p<6>;
	.reg .b32 	%r<42>;
	.reg .b64 	%rd<11>;

	ld.param.u64 	%rd3, [_Z29unrollWarpCompletelyReductionILj256EEvPiS0_i_param_0];
	ld.param.u64 	%rd2, [_Z29unrollWarpCompletelyReductionILj256EEvPiS0_i_param_1];
	ld.param.u32 	%r11, [_Z29unrollWarpCompletelyReductionILj256EEvPiS0_i_param_2];
	cvta.to.global.u64 	%rd1, %rd3;
	mov.u32 	%r1, %tid.x;
	mov.u32 	%r2, %ctaid.x;
	mov.u32 	%r3, %ntid.x;
	mul.lo.s32 	%r13, %r3, %r2;
	shl.b32 	%r14, %r13, 1;
	add.s32 	%r4, %r14, %r1;
	setp.ge.s32 	%p1, %r4, %r11;
	mov.b32 	%r41, 0;
	@%p1 bra 	$L__BB0_2;
	mul.wide.s32 	%rd4, %r4, 4;
	add.s64 	%rd5, %rd1, %rd4;
	ld.global.u32 	%r41, [%rd5];
$L__BB0_2:
	add.s32 	%r7, %r4, %r3;
	setp.ge.u32 	%p2, %r7, %r11;
	@%p2 bra 	$L__BB0_4;
	mul.wide.u32 	%rd6, %r7, 4;
	add.s64 	%rd7, %rd1, %rd6;
	ld.global.u32 	%r15, [%rd7];
	add.s32 	%r41, %r15, %r41;
$L__BB0_4:
	shl.b32 	%r16, %r1, 2;
	mov.u32 	%r17, subArray;
	add.s32 	%r10, %r17, %r16;
	st.shared.u32 	[%r10], %r41;
	bar.sync 	0;
	setp.gt.u32 	%p3, %r1, 63;
	@%p3 bra 	$L__BB0_6;
	ld.shared.u32 	%r18, [%r10+256];
	ld.shared.u32 	%r19, [%r10];
	add.s32 	%r20, %r19, %r18;
	st.shared.u32 	[%r10], %r20;
$L__BB0_6:
	bar.sync 	0;
	setp.gt.u32 	%p4, %r1, 31;
	@%p4 bra 	$L__BB0_9;
	ld.volatile.shared.u32 	%r21, [%r10+128];
	ld.volatile.shared.u32 	%r22, [%r10];
	add.s32 	%r23, %r22, %r21;
	st.volatile.shared.u32 	[%r10], %r23;
	ld.volatile.shared.u32 	%r24, [%r10+64];
	ld.volatile.shared.u32 	%r25, [%r10];
	add.s32 	%r26, %r25, %r24;
	st.volatile.shared.u32 	[%r10], %r26;
	ld.volatile.shared.u32 	%r27, [%r10+32];
	ld.volatile.shared.u32 	%r28, [%r10];
	add.s32 	%r29, %r28, %r27;
	st.volatile.shared.u32 	[%r10], %r29;
	ld.volatile.shared.u32 	%r30, [%r10+16];
	ld.volatile.shared.u32 	%r31, [%r10];
	add.s32 	%r32, %r31, %r30;
	st.volatile.shared.u32 	[%r10], %r32;
	ld.volatile.shared.u32 	%r33, [%r10+8];
	ld.volatile.shared.u32 	%r34, [%r10];
	add.s32 	%r35, %r34, %r33;
	st.volatile.shared.u32 	[%r10], %r35;
	ld.volatile.shared.u32 	%r36, [%r10+4];
	ld.volatile.shared.u32 	%r37, [%r10];
	add.s32 	%r38, %r37, %r36;
	st.volatile.shared.u32 	[%r10], %r38;
	setp.ne.s32 	%p5, %r1, 0;
	@%p5 bra 	$L__BB0_9;
	ld.shared.u32 	%r39, [subArray];
	cvta.to.global.u64 	%rd8, %rd2;
	mul.wide.u32 	%rd9, %r2, 4;
	add.s64 	%rd10, %rd8, %rd9;
	st.global.u32 	[%rd10], %r39;
$L__BB0_9:
	ret;

}


// ===== COMPILED SASS (sm_100) =====

	.target	sm_100

	.elftype	@"ET_EXEC"


//--------------------- .note.nv.tkinfo           --------------------------
	.section	.note.nv.tkinfo,"",@"SHT_NOTE"
	.sectionflags	@"SHF_NOTE_NV_TKINFO"
	.tkinfo
        /*0018*/ 	.word	0x00000002
        /*0030*/ 	.string	""
        /*0030*/ 	.string	"ptxas"
        /*0030*/ 	.string	"Cuda compilation tools, release 13.0, V13.0.88"
        /*0030*/ 	.string	"Build cuda_13.0.r13.0/compiler.36424714_0"
        /*0030*/ 	.string	"-arch sm_100 -m 64 "



//--------------------- .note.nv.cuinfo           --------------------------
	.section	.note.nv.cuinfo,"",@"SHT_NOTE"
	.sectionflags	@"SHF_NOTE_NV_CUINFO"
        /*0018*/ 	.short	0x0002
        /*001a*/ 	.short	0x0064
        /*001c*/ 	.short	0x0082
	.zero		2


//--------------------- .nv.info                  --------------------------
	.section	.nv.info,"",@"SHT_CUDA_INFO"
	.align	4


	//----- nvinfo : EIATTR_REGCOUNT
	.align		4
        /*0000*/ 	.byte	0x04, 0x2f
        /*0002*/ 	.short	(.L_1 - .L_0)
	.align		4
.L_0:
        /*0004*/ 	.word	index@(_Z29unrollWarpCompletelyReductionILj256EEvPiS0_i)
        /*0008*/ 	.word	0x0000000c


	//----- nvinfo : EIATTR_FRAME_SIZE
	.align		4
.L_1:
        /*000c*/ 	.byte	0x04, 0x11
        /*000e*/ 	.short	(.L_3 - .L_2)
	.align		4
.L_2:
        /*0010*/ 	.word	index@(_Z29unrollWarpCompletelyReductionILj256EEvPiS0_i)
        /*0014*/ 	.word	0x00000000


	//----- nvinfo : EIATTR_MIN_STACK_SIZE
	.align		4
.L_3:
        /*0018*/ 	.byte	0x04, 0x12
        /*001a*/ 	.short	(.L_5 - .L_4)
	.align		4
.L_4:
        /*001c*/ 	.word	index@(_Z29unrollWarpCompletelyReductionILj256EEvPiS0_i)
        /*0020*/ 	.word	0x00000000
.L_5:


//--------------------- .nv.compat                --------------------------
	.section	.nv.compat,"",@"SHT_CUDA_COMPAT_INFO"
	.align	4
        /*0000*/ 	.byte	0x02, 0x09, 0x00, 0x00, 0x02, 0x02, 0x01, 0x00, 0x02, 0x05, 0x05, 0x00, 0x03, 0x07, 0x01, 0x01
        /*0010*/ 	.byte	0x02, 0x03, 0x00, 0x00, 0x02, 0x06, 0x01, 0x00, 0x04, 0x0b, 0x08, 0x00, 0x09, 0x00, 0x00, 0x00
        /*0020*/ 	.byte	0x00, 0x00, 0x00, 0x00


//--------------------- .nv.info._Z29unrollWarpCompletelyReductionILj256EEvPiS0_i --------------------------
	.section	.nv.info._Z29unrollWarpCompletelyReductionILj256EEvPiS0_i,"",@"SHT_CUDA_INFO"
	.sectionflags	@""
	.align	4


	//----- nvinfo : EIATTR_CUDA_API_VERSION
	.align		4
        /*0000*/ 	.byte	0x04, 0x37
        /*0002*/ 	.short	(.L_7 - .L_6)
.L_6:
        /*0004*/ 	.word	0x00000082


	//----- nvinfo : EIATTR_KPARAM_INFO
	.align		4
.L_7:
        /*0008*/ 	.byte	0x04, 0x17
        /*000a*/ 	.short	(.L_9 - .L_8)
.L_8:
        /*000c*/ 	.word	0x00000000
        /*0010*/ 	.short	0x0002
        /*0012*/ 	.short	0x0010
        /*0014*/ 	.byte	0x00, 0xf0, 0x11, 0x00


	//----- nvinfo : EIATTR_KPARAM_INFO
	.align		4
.L_9:
        /*0018*/ 	.byte	0x04, 0x17
        /*001a*/ 	.short	(.L_11 - .L_10)
.L_10:
        /*001c*/ 	.word	0x00000000
        /*0020*/ 	.short	0x0001
        /*0022*/ 	.short	0x0008
        /*0024*/ 	.byte	0x00, 0xf5, 0x21, 0x00


	//----- nvinfo : EIATTR_KPARAM_INFO
	.align		4
.L_11:
        /*0028*/ 	.byte	0x04, 0x17
        /*002a*/ 	.short	(.L_13 - .L_12)
.L_12:
        /*002c*/ 	.word	0x00000000
        /*0030*/ 	.short	0x0000
        /*0032*/ 	.short	0x0000
        /*0034*/ 	.byte	0x00, 0xf5, 0x21, 0x00


	//----- nvinfo : EIATTR_SPARSE_MMA_MASK
	.align		4
.L_13:
        /*0038*/ 	.byte	0x03, 0x50
        /*003a*/ 	.short	0x0000


	//----- nvinfo : EIATTR_MAXREG_COUNT
	.align		4
        /*003c*/ 	.byte	0x03, 0x1b
        /*003e*/ 	.short	0x00ff


	//----- nvinfo : EIATTR_NUM_BARRIERS
	.align		4
        /*0040*/ 	.byte	0x02, 0x4c
        /*0042*/ 	.byte	0x01
	.zero		1


	//----- nvinfo : EIATTR_MERCURY_ISA_VERSION
	.align		4
        /*0044*/ 	.byte	0x03, 0x5f
        /*0046*/ 	.short	0x0101


	//----- nvinfo : EIATTR_VRC_CTA_INIT_COUNT
	.align		4
        /*0048*/ 	.byte	0x02, 0x4a
	.zero		1
	.zero		1


	//----- nvinfo : EIATTR_EXIT_INSTR_OFFSETS
	.align		4
        /*004c*/ 	.byte	0x04, 0x1c
        /*004e*/ 	.short	(.L_15 - .L_14)


	//   ....[0]....
.L_14:
        /*0050*/ 	.word	0x00000200


	//   ....[1]....
        /*0054*/ 	.word	0x000003a0


	//   ....[2]....
        /*0058*/ 	.word	0x000003f0


	//----- nvinfo : EIATTR_CBANK_PARAM_SIZE
	.align		4
.L_15:
        /*005c*/ 	.byte	0x03, 0x19
        /*005e*/ 	.short	0x0014


	//----- nvinfo : EIATTR_PARAM_CBANK
	.align		4
        /*0060*/ 	.byte	0x04, 0x0a
        /*0062*/ 	.short	(.L_17 - .L_16)
	.align		4
.L_16:
        /*0064*/ 	.word	index@(.nv.constant0._Z29unrollWarpCompletelyReductionILj256EEvPiS0_i)
        /*0068*/ 	.short	0x0380
        /*006a*/ 	.short	0x0014


	//----- nvinfo : EIATTR_SW_WAR
	.align		4
.L_17:
        /*006c*/ 	.byte	0x04, 0x36
        /*006e*/ 	.short	(.L_19 - .L_18)
.L_18:
        /*0070*/ 	.word	0x00000008
.L_19:


//--------------------- .nv.callgraph             --------------------------
	.section	.nv.callgraph,"",@"SHT_CUDA_CALLGRAPH"
	.align	4
	.sectionentsize	8
	.align		4
        /*0000*/ 	.word	0x00000000
	.align		4
        /*0004*/ 	.word	0xffffffff
	.align		4
        /*0008*/ 	.word	0x00000000
	.align		4
        /*000c*/ 	.word	0xfffffffe
	.align		4
        /*0010*/ 	.word	0x00000000
	.align		4
        /*0014*/ 	.word	0xfffffffd
	.align		4
        /*0018*/ 	.word	0x00000000
	.align		4
        /*001c*/ 	.word	0xfffffffc


//--------------------- .text._Z29unrollWarpCompletelyReductionILj256EEvPiS0_i --------------------------
	.section	.text._Z29unrollWarpCompletelyReductionILj256EEvPiS0_i,"ax",@progbits
	.align	128
        .global         _Z29unrollWarpCompletelyReductionILj256EEvPiS0_i
        .type           _Z29unrollWarpCompletelyReductionILj256EEvPiS0_i,@function
        .size           _Z29unrollWarpCompletelyReductionILj256EEvPiS0_i,(.L_x_1 - _Z29unrollWarpCompletelyReductionILj256EEvPiS0_i)
        .other          _Z29unrollWarpCompletelyReductionILj256EEvPiS0_i,@"STO_CUDA_ENTRY STV_DEFAULT"
_Z29unrollWarpCompletelyReductionILj256EEvPiS0_i:
.text._Z29unrollWarpCompletelyReductionILj256EEvPiS0_i:
[----:B------:R-:W-:Y:S01]  /*0000*/  LDC R1, c[0x0][0x37c] ;  /* 0x0000df00ff017b82 */ /* 0x000fe20000000800 */
[----:B------:R-:W0:Y:S01]  /*0010*/  S2R R0, SR_CTAID.X ;  /* 0x0000000000007919 */ /* 0x000e220000002500 */
[----:B------:R-:W0:Y:S01]  /*0020*/  LDCU UR4, c[0x0][0x360] ;  /* 0x00006c00ff0477ac */ /* 0x000e220008000800 */
[----:B------:R-:W1:Y:S01]  /*0030*/  S2R R2, SR_TID.X ;  /* 0x0000000000027919 */ /* 0x000e620000002100 */
[----:B------:R-:W2:Y:S01]  /*0040*/  LDCU UR5, c[0x0][0x390] ;  /* 0x00007200ff0577ac */ /* 0x000ea20008000800 */
[----:B------:R-:W3:Y:S01]  /*0050*/  LDCU.64 UR6, c[0x0][0x358] ;  /* 0x00006b00ff0677ac */ /* 0x000ee20008000a00 */
[----:B0-----:R-:W-:-:S04]  /*0060*/  IMAD R3, R0, UR4, RZ ;  /* 0x0000000400037c24 */ /* 0x001fc8000f8e02ff */
[----:B-1----:R-:W-:-:S05]  /*0070*/  IMAD R3, R3, 0x2, R2 ;  /* 0x0000000203037824 */ /* 0x002fca00078e0202 */
[C---:B------:R-:W-:Y:S02]  /*0080*/  IADD3 R9, PT, PT, R3.reuse, UR4, RZ ;  /* 0x0000000403097c10 */ /* 0x040fe4000fffe0ff */
[----:B--2---:R-:W-:Y:S02]  /*0090*/  ISETP.GE.AND P1, PT, R3, UR5, PT ;  /* 0x0000000503007c0c */ /* 0x004fe4000bf26270 */
[----:B------:R-:W-:-:S11]  /*00a0*/  ISETP.GE.U32.AND P0, PT, R9, UR5, PT ;  /* 0x0000000509007c0c */ /* 0x000fd6000bf06070 */
[----:B------:R-:W0:Y:S08]  /*00b0*/  @!P1 LDC.64 R4, c[0x0][0x380] ;  /* 0x0000e000ff049b82 */ /* 0x000e300000000a00 */
[----:B------:R-:W1:Y:S01]  /*00c0*/  @!P0 LDC.64 R6, c[0x0][0x380] ;  /* 0x0000e000ff068b82 */ /* 0x000e620000000a00 */
[----:B0-----:R-:W-:-:S04]  /*00d0*/  @!P1 IMAD.WIDE R4, R3, 0x4, R4 ;  /* 0x0000000403049825 */ /* 0x001fc800078e0204 */
[----:B------:R-:W-:Y:S02]  /*00e0*/  IMAD.MOV.U32 R3, RZ, RZ, RZ ;  /* 0x000000ffff037224 */ /* 0x000fe400078e00ff */
[----:B-1----:R-:W-:-:S04]  /*00f0*/  @!P0 IMAD.WIDE.U32 R6, R9, 0x4, R6 ;  /* 0x0000000409068825 */ /* 0x002fc800078e0006 */
[----:B---3--:R-:W2:Y:S04]  /*0100*/  @!P1 LDG.E R3, desc[UR6][R4.64] ;  /* 0x0000000604039981 */ /* 0x008ea8000c1e1900 */
[----:B------:R-:W2:Y:S01]  /*0110*/  @!P0 LDG.E R6, desc[UR6][R6.64] ;  /* 0x0000000606068981 */ /* 0x000ea2000c1e1900 */
[----:B------:R-:W0:Y:S01]  /*0120*/  S2UR UR5, SR_CgaCtaId ;  /* 0x00000000000579c3 */ /* 0x000e220000008800 */
[----:B------:R-:W-:Y:S01]  /*0130*/  UMOV UR4, 0x400 ;  /* 0x0000040000047882 */ /* 0x000fe20000000000 */
[----:B------:R-:W-:Y:S01]  /*0140*/  ISETP.GT.U32.AND P1, PT, R2, 0x3f, PT ;  /* 0x0000003f0200780c */ /* 0x000fe20003f24070 */
[----:B0-----:R-:W-:-:S06]  /*0150*/  ULEA UR4, UR5, UR4, 0x18 ;  /* 0x0000000405047291 */ /* 0x001fcc000f8ec0ff */
[C---:B------:R-:W-:Y:S02]  /*0160*/  LEA R8, R2.reuse, UR4, 0x2 ;  /* 0x0000000402087c11 */ /* 0x040fe4000f8e10ff */
[----:B--2---:R-:W-:Y:S02]  /*0170*/  @!P0 IADD3 R3, PT, PT, R3, R6, RZ ;  /* 0x0000000603038210 */ /* 0x004fe40007ffe0ff */
[----:B------:R-:W-:-:S03]  /*0180*/  ISETP.GT.U32.AND P0, PT, R2, 0x1f, PT ;  /* 0x0000001f0200780c */ /* 0x000fc60003f04070 */
[----:B------:R-:W-:Y:S01]  /*0190*/  STS [R8], R3 ;  /* 0x0000000308007388 */ /* 0x000fe20000000800 */
[----:B------:R-:W-:Y:S06]  /*01a0*/  BAR.SYNC.DEFER_BLOCKING 0x0 ;  /* 0x0000000000007b1d */ /* 0x000fec0000010000 */
[----:B------:R-:W-:Y:S04]  /*01b0*/  @!P1 LDS R9, [R8+0x100] ;  /* 0x0001000008099984 */ /* 0x000fe80000000800 */
[----:B------:R-:W0:Y:S02]  /*01c0*/  @!P1 LDS R4, [R8] ;  /* 0x0000000008049984 */ /* 0x000e240000000800 */
[----:B0-----:R-:W-:-:S05]  /*01d0*/  @!P1 IMAD.IADD R9, R9, 0x1, R4 ;  /* 0x0000000109099824 */ /* 0x001fca00078e0204 */
[----:B------:R0:W-:Y:S01]  /*01e0*/  @!P1 STS [R8], R9 ;  /* 0x0000000908009388 */ /* 0x0001e20000000800 */
[----:B------:R-:W-:Y:S06]  /*01f0*/  BAR.SYNC.DEFER_BLOCKING 0x0 ;  /* 0x0000000000007b1d */ /* 0x000fec0000010000 */
[----:B------:R-:W-:Y:S05]  /*0200*/  @P0 EXIT ;  /* 0x000000000000094d */ /* 0x000fea0003800000 */
[----:B------:R-:W-:Y:S01]  /*0210*/  LDS R3, [R8+0x80] ;  /* 0x0000800008037984 */ /* 0x000fe20000000800 */
[----:B------:R-:W-:-:S03]  /*0220*/  ISETP.NE.AND P0, PT, R2, RZ, PT ;  /* 0x000000ff0200720c */ /* 0x000fc60003f05270 */
[----:B------:R-:W1:Y:S02]  /*0230*/  LDS R4, [R8] ;  /* 0x0000000008047984 */ /* 0x000e640000000800 */
[----:B-1----:R-:W-:-:S05]  /*0240*/  IADD3 R3, PT, PT, R3, R4, RZ ;  /* 0x0000000403037210 */ /* 0x002fca0007ffe0ff */
[----:B------:R-:W-:Y:S04]  /*0250*/  STS [R8], R3 ;  /* 0x0000000308007388 */ /* 0x000fe80000000800 */
[----:B------:R-:W-:Y:S04]  /*0260*/  LDS R4, [R8+0x40] ;  /* 0x0000400008047984 */ /* 0x000fe80000000800 */
[----:B------:R-:W1:Y:S02]  /*0270*/  LDS R5, [R8] ;  /* 0x0000000008057984 */ /* 0x000e640000000800 */
[----:B-1----:R-:W-:-:S05]  /*0280*/  IMAD.IADD R5, R4, 0x1, R5 ;  /* 0x0000000104057824 */ /* 0x002fca00078e0205 */
[----:B------:R-:W-:Y:S04]  /*0290*/  STS [R8], R5 ;  /* 0x0000000508007388 */ /* 0x000fe80000000800 */
[----:B------:R-:W-:Y:S04]  /*02a0*/  LDS R4, [R8+0x20] ;  /* 0x0000200008047984 */ /* 0x000fe80000000800 */
[----:B------:R-:W1:Y:S02]  /*02b0*/  LDS R7, [R8] ;  /* 0x0000000008077984 */ /* 0x000e640000000800 */
[----:B-1----:R-:W-:-:S05]  /*02c0*/  IADD3 R7, PT, PT, R4, R7, RZ ;  /* 0x0000000704077210 */ /* 0x002fca0007ffe0ff */
[----:B------:R-:W-:Y:S04]  /*02d0*/  STS [R8], R7 ;  /* 0x0000000708007388 */ /* 0x000fe80000000800 */
[----:B------:R-:W-:Y:S04]  /*02e0*/  LDS R4, [R8+0x10] ;  /* 0x0000100008047984 */ /* 0x000fe80000000800 */
[----:B0-----:R-:W0:Y:S02]  /*02f0*/  LDS R9, [R8] ;  /* 0x0000000008097984 */ /* 0x001e240000000800 */
[----:B0-----:R-:W-:-:S05]  /*0300*/  IMAD.IADD R9, R4, 0x1, R9 ;  /* 0x0000000104097824 */ /* 0x001fca00078e0209 */
[----:B------:R-:W-:Y:S04]  /*0310*/  STS [R8], R9 ;  /* 0x0000000908007388 */ /* 0x000fe80000000800 */
[----:B------:R-:W-:Y:S04]  /*0320*/  LDS R3, [R8+0x8] ;  /* 0x0000080008037984 */ /* 0x000fe80000000800 */
[----:B------:R-:W0:Y:S02]  /*0330*/  LDS R4, [R8] ;  /* 0x0000000008047984 */ /* 0x000e240000000800 */
[----:B0-----:R-:W-:-:S05]  /*0340*/  IADD3 R3, PT, PT, R3, R4, RZ ;  /* 0x0000000403037210 */ /* 0x001fca0007ffe0ff */
[----:B------:R-:W-:Y:S04]  /*0350*/  STS [R8], R3 ;  /* 0x0000000308007388 */ /* 0x000fe80000000800 */
[----:B------:R-:W-:Y:S04]  /*0360*/  LDS R4, [R8+0x4] ;  /* 0x0000040008047984 */ /* 0x000fe80000000800 */
[----:B------:R-:W0:Y:S02]  /*0370*/  LDS R5, [R8] ;  /* 0x0000000008057984 */ /* 0x000e240000000800 */
[----:B0-----:R-:W-:-:S05]  /*0380*/  IMAD.IADD R5, R4, 0x1, R5 ;  /* 0x0000000104057824 */ /* 0x001fca00078e0205 */
[----:B------:R0:W-:Y:S01]  /*0390*/  STS [R8], R5 ;  /* 0x0000000508007388 */ /* 0x0001e20000000800 */
[----:B------:R-:W-:Y:S05]  /*03a0*/  @P0 EXIT ;  /* 0x000000000000094d */ /* 0x000fea0003800000 */
[----:B0-----:R-:W0:Y:S01]  /*03b0*/  LDS R5, [UR4] ;  /* 0x00000004ff057984 */ /* 0x001e220008000800 */
[----:B------:R-:W1:Y:S02]  /*03c0*/  LDC.64 R2, c[0x0][0x388] ;  /* 0x0000e200ff027b82 */ /* 0x000e640000000a00 */
[----:B-1----:R-:W-:-:S05]  /*03d0*/  IMAD.WIDE.U32 R2, R0, 0x4, R2 ;  /* 0x0000000400027825 */ /* 0x002fca00078e0002 */
[----:B0-----:R-:W-:Y:S01]  /*03e0*/  STG.E desc[UR6][R2.64], R5 ;  /* 0x0000000502007986 */ /* 0x001fe2000c101906 */
[----:B------:R-:W-:Y:S05]  /*03f0*/  EXIT ;  /* 0x000000000000794d */ /* 0x000fea0003800000 */
.L_x_0:
[----:B------:R-:W-:-:S00]  /*0400*/  BRA `(.L_x_0) ;  /* 0xfffffffc00fc7947 */ /* 0x000fc0000383ffff */
[----:B------:R-:W-:-:S00]  /*0410*/  NOP ;  /* 0x0000000000007918 */ /* 0x000fc00000000000 */
        /* <DEDUP_REMOVED lines=14> */
.L_x_1:


//--------------------- .nv.shared._Z29unrollWarpCompletelyReductionILj256EEvPiS0_i --------------------------
	.section	.nv.shared._Z29unrollWarpCompletelyReductionILj256EEvPiS0_i,"aw",@nobits
	.sectionflags	@""
	.align	16
	.zero		1024


//--------------------- .nv.shared.reserved.0     --------------------------
	.section	.nv.shared.reserved.0,"aw",@nobits
	.weak		__nv_reservedSMEM_offset_0_alias
	.size		__nv_reservedSMEM_offset_0_alias, 0, 64
	.other		__nv_reservedSMEM_offset_0_alias,@"STO_CUDA_RESERVED_SHARED STV_DEFAULT"
__nv_reservedSMEM_offset_0_alias:
	.zero		0
	.zero		64


//--------------------- .nv.constant0._Z29unrollWarpCompletelyReductionILj256EEvPiS0_i --------------------------
	.section	.nv.constant0._Z29unrollWarpCompletelyReductionILj256EEvPiS0_i,"a",@progbits
	.sectionflags	@""
	.align	4
.nv.constant0._Z29unrollWarpCompletelyReductionILj256EEvPiS0_i:
	.zero		916


//--------------------- SYMBOLS --------------------------

	.type		.nv.reservedSmem.offset0,@object
	.size		.nv.reservedSmem.offset0,0x4
	.type		.nv.reservedSmem.cap,@object
	.size		.nv.reservedSmem.cap,0x4
